//
// Generated by NVIDIA NVVM Compiler
//
// Compiler Build ID: CL-36424714
// Cuda compilation tools, release 13.0, V13.0.88
// Based on NVVM 20.0.0
//

.version 9.0
.target sm_100
.address_size 64

	// .globl	_Z11SqMatrixMulPfS_S_i

.visible .entry _Z11SqMatrixMulPfS_S_i(
	.param .u64 .ptr .align 1 _Z11SqMatrixMulPfS_S_i_param_0,
	.param .u64 .ptr .align 1 _Z11SqMatrixMulPfS_S_i_param_1,
	.param .u64 .ptr .align 1 _Z11SqMatrixMulPfS_S_i_param_2,
	.param .u32 _Z11SqMatrixMulPfS_S_i_param_3
)
{
	.reg .pred 	%p<10>;
	.reg .b32 	%r<40>;
	.reg .b32 	%f<67>;
	.reg .b64 	%rd<67>;

	ld.param.u64 	%rd14, [_Z11SqMatrixMulPfS_S_i_param_0];
	ld.param.u64 	%rd15, [_Z11SqMatrixMulPfS_S_i_param_1];
	ld.param.u32 	%r18, [_Z11SqMatrixMulPfS_S_i_param_3];
	cvta.to.global.u64 	%rd1, %rd15;
	cvta.to.global.u64 	%rd2, %rd14;
	mov.u32 	%r19, %ctaid.y;
	mov.u32 	%r20, %ntid.y;
	mov.u32 	%r21, %tid.y;
	mad.lo.s32 	%r1, %r19, %r20, %r21;
	mov.u32 	%r22, %ctaid.x;
	mov.u32 	%r23, %ntid.x;
	mov.u32 	%r24, %tid.x;
	mad.lo.s32 	%r2, %r22, %r23, %r24;
	max.s32 	%r25, %r1, %r2;
	setp.ge.s32 	%p1, %r25, %r18;
	@%p1 bra 	$L__BB0_13;
	mul.lo.s32 	%r3, %r18, %r1;
	and.b32  	%r4, %r18, 7;
	setp.lt.u32 	%p2, %r18, 8;
	mov.f32 	%f66, 0f00000000;
	mov.b32 	%r38, 0;
	@%p2 bra 	$L__BB0_4;
	and.b32  	%r38, %r18, 2147483640;
	neg.s32 	%r36, %r38;
	mul.wide.s32 	%rd16, %r18, 4;
	add.s64 	%rd3, %rd1, %rd16;
	shl.b32 	%r7, %r18, 3;
	mul.wide.s32 	%rd17, %r18, 8;
	add.s64 	%rd4, %rd1, %rd17;
	mul.wide.s32 	%rd18, %r18, 12;
	add.s64 	%rd5, %rd1, %rd18;
	mul.wide.s32 	%rd19, %r18, 16;
	add.s64 	%rd6, %rd1, %rd19;
	mul.wide.s32 	%rd20, %r18, 20;
	add.s64 	%rd7, %rd1, %rd20;
	mul.wide.s32 	%rd21, %r18, 24;
	add.s64 	%rd8, %rd1, %rd21;
	mul.wide.s32 	%rd22, %r18, 28;
	add.s64 	%rd9, %rd1, %rd22;
	mul.wide.u32 	%rd23, %r3, 4;
	add.s64 	%rd24, %rd23, %rd2;
	add.s64 	%rd66, %rd24, 16;
	mov.f32 	%f66, 0f00000000;
	mov.u32 	%r35, %r2;
$L__BB0_3:
	.pragma "nounroll";
	mul.wide.s32 	%rd25, %r35, 4;
	add.s64 	%rd26, %rd3, %rd25;
	add.s64 	%rd27, %rd4, %rd25;
	add.s64 	%rd28, %rd5, %rd25;
	add.s64 	%rd29, %rd6, %rd25;
	add.s64 	%rd30, %rd7, %rd25;
	add.s64 	%rd31, %rd8, %rd25;
	add.s64 	%rd32, %rd9, %rd25;
	add.s64 	%rd33, %rd1, %rd25;
	ld.global.f32 	%f16, [%rd66+-16];
	ld.global.f32 	%f17, [%rd33];
	fma.rn.f32 	%f18, %f16, %f17, %f66;
	ld.global.f32 	%f19, [%rd66+-12];
	ld.global.f32 	%f20, [%rd26];
	fma.rn.f32 	%f21, %f19, %f20, %f18;
	ld.global.f32 	%f22, [%rd66+-8];
	ld.global.f32 	%f23, [%rd27];
	fma.rn.f32 	%f24, %f22, %f23, %f21;
	ld.global.f32 	%f25, [%rd66+-4];
	ld.global.f32 	%f26, [%rd28];
	fma.rn.f32 	%f27, %f25, %f26, %f24;
	ld.global.f32 	%f28, [%rd66];
	ld.global.f32 	%f29, [%rd29];
	fma.rn.f32 	%f30, %f28, %f29, %f27;
	ld.global.f32 	%f31, [%rd66+4];
	ld.global.f32 	%f32, [%rd30];
	fma.rn.f32 	%f33, %f31, %f32, %f30;
	ld.global.f32 	%f34, [%rd66+8];
	ld.global.f32 	%f35, [%rd31];
	fma.rn.f32 	%f36, %f34, %f35, %f33;
	ld.global.f32 	%f37, [%rd66+12];
	ld.global.f32 	%f38, [%rd32];
	fma.rn.f32 	%f66, %f37, %f38, %f36;
	add.s32 	%r36, %r36, 8;
	add.s32 	%r35, %r35, %r7;
	add.s64 	%rd66, %rd66, 32;
	setp.ne.s32 	%p3, %r36, 0;
	@%p3 bra 	$L__BB0_3;
$L__BB0_4:
	setp.eq.s32 	%p4, %r4, 0;
	@%p4 bra 	$L__BB0_12;
	and.b32  	%r13, %r18, 3;
	setp.lt.u32 	%p5, %r4, 4;
	@%p5 bra 	$L__BB0_7;
	add.s32 	%r27, %r38, %r3;
	mul.wide.u32 	%rd34, %r27, 4;
	add.s64 	%rd35, %rd2, %rd34;
	ld.global.f32 	%f40, [%rd35];
	mad.lo.s32 	%r28, %r38, %r18, %r2;
	mul.wide.s32 	%rd36, %r28, 4;
	add.s64 	%rd37, %rd1, %rd36;
	ld.global.f32 	%f41, [%rd37];
	fma.rn.f32 	%f42, %f40, %f41, %f66;
	cvt.u64.u32 	%rd38, %r3;
	cvt.u64.u32 	%rd39, %r38;
	add.s64 	%rd40, %rd39, %rd38;
	shl.b64 	%rd41, %rd40, 2;
	add.s64 	%rd42, %rd2, %rd41;
	ld.global.f32 	%f43, [%rd42+4];
	mul.wide.s32 	%rd43, %r18, 4;
	add.s64 	%rd44, %rd37, %rd43;
	ld.global.f32 	%f44, [%rd44];
	fma.rn.f32 	%f45, %f43, %f44, %f42;
	ld.global.f32 	%f46, [%rd42+8];
	add.s64 	%rd45, %rd44, %rd43;
	ld.global.f32 	%f47, [%rd45];
	fma.rn.f32 	%f48, %f46, %f47, %f45;
	ld.global.f32 	%f49, [%rd42+12];
	add.s64 	%rd46, %rd45, %rd43;
	ld.global.f32 	%f50, [%rd46];
	fma.rn.f32 	%f66, %f49, %f50, %f48;
	add.s32 	%r38, %r38, 4;
$L__BB0_7:
	setp.eq.s32 	%p6, %r13, 0;
	@%p6 bra 	$L__BB0_12;
	setp.eq.s32 	%p7, %r13, 1;
	@%p7 bra 	$L__BB0_10;
	add.s32 	%r29, %r38, %r3;
	mul.wide.u32 	%rd47, %r29, 4;
	add.s64 	%rd48, %rd2, %rd47;
	ld.global.f32 	%f52, [%rd48];
	mad.lo.s32 	%r30, %r38, %r18, %r2;
	mul.wide.s32 	%rd49, %r30, 4;
	add.s64 	%rd50, %rd1, %rd49;
	ld.global.f32 	%f53, [%rd50];
	fma.rn.f32 	%f54, %f52, %f53, %f66;
	cvt.u64.u32 	%rd51, %r3;
	cvt.u64.u32 	%rd52, %r38;
	add.s64 	%rd53, %rd52, %rd51;
	shl.b64 	%rd54, %rd53, 2;
	add.s64 	%rd55, %rd2, %rd54;
	ld.global.f32 	%f55, [%rd55+4];
	mul.wide.s32 	%rd56, %r18, 4;
	add.s64 	%rd57, %rd50, %rd56;
	ld.global.f32 	%f56, [%rd57];
	fma.rn.f32 	%f66, %f55, %f56, %f54;
	add.s32 	%r38, %r38, 2;
$L__BB0_10:
	and.b32  	%r31, %r18, 1;
	setp.eq.b32 	%p8, %r31, 1;
	not.pred 	%p9, %p8;
	@%p9 bra 	$L__BB0_12;
	add.s32 	%r32, %r38, %r3;
	mul.wide.u32 	%rd58, %r32, 4;
	add.s64 	%rd59, %rd2, %rd58;
	ld.global.f32 	%f57, [%rd59];
	mad.lo.s32 	%r33, %r38, %r18, %r2;
	mul.wide.s32 	%rd60, %r33, 4;
	add.s64 	%rd61, %rd1, %rd60;
	ld.global.f32 	%f58, [%rd61];
	fma.rn.f32 	%f66, %f57, %f58, %f66;
$L__BB0_12:
	ld.param.u64 	%rd65, [_Z11SqMatrixMulPfS_S_i_param_2];
	add.s32 	%r34, %r3, %r2;
	cvta.to.global.u64 	%rd62, %rd65;
	mul.wide.s32 	%rd63, %r34, 4;
	add.s64 	%rd64, %rd62, %rd63;
	st.global.f32 	[%rd64], %f66;
$L__BB0_13:
	ret;

}


// ===== COMPILED SASS (sm_100) =====

	.target	sm_100

	.elftype	@"ET_EXEC"


//--------------------- .note.nv.tkinfo           --------------------------
	.section	.note.nv.tkinfo,"",@"SHT_NOTE"
	.sectionflags	@"SHF_NOTE_NV_TKINFO"
	.tkinfo
        /*0018*/ 	.word	0x00000002
        /*0030*/ 	.string	""
        /*0030*/ 	.string	"ptxas"
        /*0030*/ 	.string	"Cuda compilation tools, release 13.0, V13.0.88"
        /*0030*/ 	.string	"Build cuda_13.0.r13.0/compiler.36424714_0"
        /*0030*/ 	.string	"-arch sm_100 -m 64 "



//--------------------- .note.nv.cuinfo           --------------------------
	.section	.note.nv.cuinfo,"",@"SHT_NOTE"
	.sectionflags	@"SHF_NOTE_NV_CUINFO"
        /*0018*/ 	.short	0x0002
        /*001a*/ 	.short	0x0064
        /*001c*/ 	.short	0x0082
	.zero		2


//--------------------- .nv.info                  --------------------------
	.section	.nv.info,"",@"SHT_CUDA_INFO"
	.align	4


	//----- nvinfo : EIATTR_REGCOUNT
	.align		4
        /*0000*/ 	.byte	0x04, 0x2f
        /*0002*/ 	.short	(.L_1 - .L_0)
	.align		4
.L_0:
        /*0004*/ 	.word	index@(_Z11SqMatrixMulPfS_S_i)
        /*0008*/ 	.word	0x0000001e


	//----- nvinfo : EIATTR_FRAME_SIZE
	.align		4
.L_1:
        /*000c*/ 	.byte	0x04, 0x11
        /*000e*/ 	.short	(.L_3 - .L_2)
	.align		4
.L_2:
        /*0010*/ 	.word	index@(_Z11SqMatrixMulPfS_S_i)
        /*0014*/ 	.word	0x00000000


	//----- nvinfo : EIATTR_MIN_STACK_SIZE
	.align		4
.L_3:
        /*0018*/ 	.byte	0x04, 0x12
        /*001a*/ 	.short	(.L_5 - .L_4)
	.align		4
.L_4:
        /*001c*/ 	.word	index@(_Z11SqMatrixMulPfS_S_i)
        /*0020*/ 	.word	0x00000000
.L_5:


//--------------------- .nv.compat                --------------------------
	.section	.nv.compat,"",@"SHT_CUDA_COMPAT_INFO"
	.align	4
        /*0000*/ 	.byte	0x02, 0x09, 0x00, 0x00, 0x02, 0x02, 0x01, 0x00, 0x02, 0x05, 0x05, 0x00, 0x03, 0x07, 0x01, 0x01
        /*0010*/ 	.byte	0x02, 0x03, 0x00, 0x00, 0x02, 0x06, 0x01, 0x00, 0x04, 0x0b, 0x08, 0x00, 0x09, 0x00, 0x00, 0x00
        /*0020*/ 	.byte	0x00, 0x00, 0x00, 0x00


//--------------------- .nv.info._Z11SqMatrixMulPfS_S_i --------------------------
	.section	.nv.info._Z11SqMatrixMulPfS_S_i,"",@"SHT_CUDA_INFO"
	.sectionflags	@""
	.align	4


	//----- nvinfo : EIATTR_CUDA_API_VERSION
	.align		4
        /*0000*/ 	.byte	0x04, 0x37
        /*0002*/ 	.short	(.L_7 - .L_6)
.L_6:
        /*0004*/ 	.word	0x00000082


	//----- nvinfo : EIATTR_KPARAM_INFO
	.align		4
.L_7:
        /*0008*/ 	.byte	0x04, 0x17
        /*000a*/ 	.short	(.L_9 - .L_8)
.L_8:
        /*000c*/ 	.word	0x00000000
        /*0010*/ 	.short	0x0003
        /*0012*/ 	.short	0x0018
        /*0014*/ 	.byte	0x00, 0xf0, 0x11, 0x00


	//----- nvinfo : EIATTR_KPARAM_INFO
	.align		4
.L_9:
        /*0018*/ 	.byte	0x04, 0x17
        /*001a*/ 	.short	(.L_11 - .L_10)
.L_10:
        /*001c*/ 	.word	0x00000000
        /*0020*/ 	.short	0x0002
        /*0022*/ 	.short	0x0010
        /*0024*/ 	.byte	0x00, 0xf5, 0x21, 0x00


	//----- nvinfo : EIATTR_KPARAM_INFO
	.align		4
.L_11:
        /*0028*/ 	.byte	0x04, 0x17
        /*002a*/ 	.short	(.L_13 - .L_12)
.L_12:
        /*002c*/ 	.word	0x00000000
        /*0030*/ 	.short	0x0001
        /*0032*/ 	.short	0x0008
        /*0034*/ 	.byte	0x00, 0xf5, 0x21, 0x00


	//----- nvinfo : EIATTR_KPARAM_INFO
	.align		4
.L_13:
        /*0038*/ 	.byte	0x04, 0x17
        /*003a*/ 	.short	(.L_15 - .L_14)
.L_14:
        /*003c*/ 	.word	0x00000000
        /*0040*/ 	.short	0x0000
        /*0042*/ 	.short	0x0000
        /*0044*/ 	.byte	0x00, 0xf5, 0x21, 0x00


	//----- nvinfo : EIATTR_SPARSE_MMA_MASK
	.align		4
.L_15:
        /*0048*/ 	.byte	0x03, 0x50
        /*004a*/ 	.short	0x0000


	//----- nvinfo : EIATTR_MAXREG_COUNT
	.align		4
        /*004c*/ 	.byte	0x03, 0x1b
        /*004e*/ 	.short	0x00ff


	//----- nvinfo : EIATTR_MERCURY_ISA_VERSION
	.align		4
        /*0050*/ 	.byte	0x03, 0x5f
        /*0052*/ 	.short	0x0101


	//----- nvinfo : EIATTR_VRC_CTA_INIT_COUNT
	.align		4
        /*0054*/ 	.byte	0x02, 0x4a
	.zero		1
	.zero		1


	//----- nvinfo : EIATTR_EXIT_INSTR_OFFSETS
	.align		4
        /*0058*/ 	.byte	0x04, 0x1c
        /*005a*/ 	.short	(.L_17 - .L_16)


	//   ....[0]....
.L_16:
        /*005c*/ 	.word	0x000000c0


	//   ....[1]....
        /*0060*/ 	.word	0x00000a90


	//----- nvinfo : EIATTR_CBANK_PARAM_SIZE
	.align		4
.L_17:
        /*0064*/ 	.byte	0x03, 0x19
        /*0066*/ 	.short	0x001c


	//----- nvinfo : EIATTR_PARAM_CBANK
	.align		4
        /*0068*/ 	.byte	0x04, 0x0a
        /*006a*/ 	.short	(.L_19 - .L_18)
	.align		4
.L_18:
        /*006c*/ 	.word	index@(.nv.constant0._Z11SqMatrixMulPfS_S_i)
        /*0070*/ 	.short	0x0380
        /*0072*/ 	.short	0x001c


	//----- nvinfo : EIATTR_SW_WAR
	.align		4
.L_19:
        /*0074*/ 	.byte	0x04, 0x36
        /*0076*/ 	.short	(.L_21 - .L_20)
.L_20:
        /*0078*/ 	.word	0x00000008
.L_21:


//--------------------- .nv.callgraph             --------------------------
	.section	.nv.callgraph,"",@"SHT_CUDA_CALLGRAPH"
	.align	4
	.sectionentsize	8
	.align		4
        /*0000*/ 	.word	0x00000000
	.align		4
        /*0004*/ 	.word	0xffffffff
	.align		4
        /*0008*/ 	.word	0x00000000
	.align		4
        /*000c*/ 	.word	0xfffffffe
	.align		4
        /*0010*/ 	.word	0x00000000
	.align		4
        /*0014*/ 	.word	0xfffffffd
	.align		4
        /*0018*/ 	.word	0x00000000
	.align		4
        /*001c*/ 	.word	0xfffffffc


//--------------------- .text._Z11SqMatrixMulPfS_S_i --------------------------
	.section	.text._Z11SqMatrixMulPfS_S_i,"ax",@progbits
	.align	128
        .global         _Z11SqMatrixMulPfS_S_i
        .type           _Z11SqMatrixMulPfS_S_i,@function
        .size           _Z11SqMatrixMulPfS_S_i,(.L_x_5 - _Z11SqMatrixMulPfS_S_i)
        .other          _Z11SqMatrixMulPfS_S_i,@"STO_CUDA_ENTRY STV_DEFAULT"
_Z11SqMatrixMulPfS_S_i:
.text._Z11SqMatrixMulPfS_S_i:
[----:B------:R-:W-:Y:S01]  /*0000*/  LDC R1, c[0x0][0x37c] ;  /* 0x0000df00ff017b82 */ /* 0x000fe20000000800 */
[----:B------:R-:W0:Y:S07]  /*0010*/  S2R R0, SR_TID.Y ;  /* 0x0000000000007919 */ /* 0x000e2e0000002200 */
[----:B------:R-:W0:Y:S01]  /*0020*/  S2UR UR4, SR_CTAID.Y ;  /* 0x00000000000479c3 */ /* 0x000e220000002600 */
[----:B------:R-:W1:Y:S01]  /*0030*/  LDCU UR20, c[0x0][0x398] ;  /* 0x00007300ff1477ac */ /* 0x000e620008000800 */
[----:B------:R-:W2:Y:S06]  /*0040*/  S2R R3, SR_TID.X ;  /* 0x0000000000037919 */ /* 0x000eac0000002100 */
[----:B------:R-:W0:Y:S08]  /*0050*/  LDC R13, c[0x0][0x364] ;  /* 0x0000d900ff0d7b82 */ /* 0x000e300000000800 */
[----:B------:R-:W2:Y:S08]  /*0060*/  S2UR UR5, SR_CTAID.X ;  /* 0x00000000000579c3 */ /* 0x000eb00000002500 */
[----:B------:R-:W2:Y:S01]  /*0070*/  LDC R2, c[0x0][0x360] ;  /* 0x0000d800ff027b82 */ /* 0x000ea20000000800 */
[----:B0-----:R-:W-:-:S02]  /*0080*/  IMAD R13, R13, UR4, R0 ;  /* 0x000000040d0d7c24 */ /* 0x001fc4000f8e0200 */
[----:B--2---:R-:W-:-:S05]  /*0090*/  IMAD R0, R2, UR5, R3 ;  /* 0x0000000502007c24 */ /* 0x004fca000f8e0203 */
[----:B------:R-:W-:-:S04]  /*00a0*/  VIMNMX R2, PT, PT, R13, R0, !PT ;  /* 0x000000000d027248 */ /* 0x000fc80007fe0100 */
[----:B-1----:R-:W-:-:S13]  /*00b0*/  ISETP.GE.AND P0, PT, R2, UR20, PT ;  /* 0x0000001402007c0c */ /* 0x002fda000bf06270 */
[----:B------:R-:W-:Y:S05]  /*00c0*/  @P0 EXIT ;  /* 0x000000000000094d */ /* 0x000fea0003800000 */
[----:B------:R-:W-:Y:S01]  /*00d0*/  UISETP.GE.U32.AND UP0, UPT, UR20, 0x8, UPT ;  /* 0x000000081400788c */ /* 0x000fe2000bf06070 */
[----:B------:R-:W-:Y:S02]  /*00e0*/  HFMA2 R12, -RZ, RZ, 0, 0 ;  /* 0x00000000ff0c7431 */ /* 0x000fe400000001ff */
[----:B------:R-:W-:Y:S01]  /*00f0*/  IMAD R13, R13, UR20, RZ ;  /* 0x000000140d0d7c24 */ /* 0x000fe2000f8e02ff */
[----:B------:R-:W-:Y:S01]  /*0100*/  UMOV UR4, URZ ;  /* 0x000000ff00047c82 */ /* 0x000fe20008000000 */
[----:B------:R-:W0:Y:S04]  /*0110*/  LDCU.64 UR18, c[0x0][0x358] ;  /* 0x00006b00ff1277ac */ /* 0x000e280008000a00 */
[----:B------:R-:W-:Y:S05]  /*0120*/  BRA.U !UP0, `(.L_x_0) ;  /* 0x0000000508047547 */ /* 0x000fea000b800000 */
[----:B------:R-:W1:Y:S01]  /*0130*/  LDCU.128 UR24, c[0x0][0x380] ;  /* 0x00007000ff1877ac */ /* 0x000e620008000c00 */
[----:B------:R-:W-:Y:S02]  /*0140*/  MOV R12, RZ ;  /* 0x000000ff000c7202 */ /* 0x000fe40000000f00 */
[----:B------:R-:W-:Y:S01]  /*0150*/  MOV R14, R0 ;  /* 0x00000000000e7202 */ /* 0x000fe20000000f00 */
[----:B------:R-:W-:-:S04]  /*0160*/  ULOP3.LUT UR4, UR20, 0x7ffffff8, URZ, 0xc0, !UPT ;  /* 0x7ffffff814047892 */ /* 0x000fc8000f8ec0ff */
[----:B------:R-:W-:Y:S01]  /*0170*/  UIADD3 UR5, UPT, UPT, -UR4, URZ, URZ ;  /* 0x000000ff04057290 */ /* 0x000fe2000fffe1ff */
[----:B-1----:R-:W-:Y:S01]  /*0180*/  MOV R2, UR24 ;  /* 0x0000001800027c02 */ /* 0x002fe20008000f00 */
[----:B------:R-:W-:Y:S01]  /*0190*/  UIMAD.WIDE UR6, UR20, 0x8, UR26 ;  /* 0x00000008140678a5 */ /* 0x000fe2000f8e021a */
[----:B------:R-:W-:Y:S01]  /*01a0*/  MOV R3, UR25 ;  /* 0x0000001900037c02 */ /* 0x000fe20008000f00 */
[----:B------:R-:W-:Y:S02]  /*01b0*/  UIMAD.WIDE UR8, UR20, 0xc, UR26 ;  /* 0x0000000c140878a5 */ /* 0x000fe4000f8e021a */
[----:B------:R-:W-:Y:S01]  /*01c0*/  UIMAD.WIDE UR10, UR20, 0x10, UR26 ;  /* 0x00000010140a78a5 */ /* 0x000fe2000f8e021a */
[----:B------:R-:W-:Y:S01]  /*01d0*/  IMAD.WIDE.U32 R2, R13, 0x4, R2 ;  /* 0x000000040d027825 */ /* 0x000fe200078e0002 */
[----:B------:R-:W-:Y:S02]  /*01e0*/  UIMAD.WIDE UR12, UR20, 0x14, UR26 ;  /* 0x00000014140c78a5 */ /* 0x000fe4000f8e021a */
[----:B------:R-:W-:Y:S01]  /*01f0*/  UIMAD.WIDE UR14, UR20, 0x18, UR26 ;  /* 0x00000018140e78a5 */ /* 0x000fe2000f8e021a */
[----:B------:R-:W-:Y:S01]  /*0200*/  IADD3 R2, P0, PT, R2, 0x10, RZ ;  /* 0x0000001002027810 */ /* 0x000fe20007f1e0ff */
[----:B------:R-:W-:-:S03]  /*0210*/  UIMAD.WIDE UR16, UR20, 0x1c, UR26 ;  /* 0x0000001c141078a5 */ /* 0x000fc6000f8e021a */
[----:B------:R-:W-:-:S09]  /*0220*/  IADD3.X R3, PT, PT, RZ, R3, RZ, P0, !PT ;  /* 0x00000003ff037210 */ /* 0x000fd200007fe4ff */
.L_x_1:
[----:B------:R-:W-:Y:S01]  /*0230*/  UIMAD.WIDE UR22, UR20, 0x4, UR26 ;  /* 0x00000004141678a5 */ /* 0x000fe2000f8e021a */
[----:B------:R-:W-:Y:S02]  /*0240*/  IMAD.MOV.U32 R23, RZ, RZ, 0x4 ;  /* 0x00000004ff177424 */ /* 0x000fe400078e00ff */
[----:B------:R-:W-:Y:S01]  /*0250*/  HFMA2 R11, -RZ, RZ, 0, 2.384185791015625e-07 ;  /* 0x00000004ff0b7431 */ /* 0x000fe200000001ff */
[----:B------:R-:W-:Y:S01]  /*0260*/  MOV R25, 0x4 ;  /* 0x0000000400197802 */ /* 0x000fe20000000f00 */
[----:B0-----:R-:W2:Y:S01]  /*0270*/  LDG.E R21, desc[UR18][R2.64+-0x10] ;  /* 0xfffff01202157981 */ /* 0x001ea2000c1e1900 */
[C---:B------:R-:W-:Y:S01]  /*0280*/  IMAD.WIDE R22, R14.reuse, R23, UR26 ;  /* 0x0000001a0e167e25 */ /* 0x040fe2000f8e0217 */
[----:B------:R-:W-:Y:S02]  /*0290*/  MOV R8, UR22 ;  /* 0x0000001600087c02 */ /* 0x000fe40008000f00 */
[----:B------:R-:W-:Y:S01]  /*02a0*/  MOV R9, UR23 ;  /* 0x0000001700097c02 */ /* 0x000fe20008000f00 */
[----:B------:R-:W3:Y:S02]  /*02b0*/  LDG.E R19, desc[UR18][R2.64+-0xc] ;  /* 0xfffff41202137981 */ /* 0x000ee4000c1e1900 */
[----:B------:R-:W-:-:S02]  /*02c0*/  IMAD.WIDE R8, R14, 0x4, R8 ;  /* 0x000000040e087825 */ /* 0x000fc400078e0208 */
[----:B------:R-:W2:Y:S01]  /*02d0*/  LDG.E R22, desc[UR18][R22.64] ;  /* 0x0000001216167981 */ /* 0x000ea2000c1e1900 */
[----:B------:R-:W-:Y:S01]  /*02e0*/  MOV R5, 0x4 ;  /* 0x0000000400057802 */ /* 0x000fe20000000f00 */
[C---:B------:R-:W-:Y:S02]  /*02f0*/  IMAD.WIDE R24, R14.reuse, R25, UR6 ;  /* 0x000000060e187e25 */ /* 0x040fe4000f8e0219 */
[----:B------:R0:W3:Y:S02]  /*0300*/  LDG.E R20, desc[UR18][R8.64] ;  /* 0x0000001208147981 */ /* 0x0000e4000c1e1900 */
[----:B------:R-:W-:Y:S02]  /*0310*/  IMAD.WIDE R10, R14, R11, UR8 ;  /* 0x000000080e0a7e25 */ /* 0x000fe4000f8e020b */
[----:B------:R-:W4:Y:S04]  /*0320*/  LDG.E R18, desc[UR18][R24.64] ;  /* 0x0000001218127981 */ /* 0x000f28000c1e1900 */
[----:B------:R-:W4:Y:S01]  /*0330*/  LDG.E R17, desc[UR18][R2.64+-0x8] ;  /* 0xfffff81202117981 */ /* 0x000f22000c1e1900 */
[----:B0-----:R-:W-:-:S02]  /*0340*/  HFMA2 R9, -RZ, RZ, 0, 2.384185791015625e-07 ;  /* 0x00000004ff097431 */ /* 0x001fc400000001ff */
[----:B------:R-:W-:Y:S01]  /*0350*/  IMAD.MOV.U32 R7, RZ, RZ, 0x4 ;  /* 0x00000004ff077424 */ /* 0x000fe200078e00ff */
[----:B------:R0:W5:Y:S01]  /*0360*/  LDG.E R16, desc[UR18][R10.64] ;  /* 0x000000120a107981 */ /* 0x000162000c1e1900 */
[----:B------:R-:W-:-:S03]  /*0370*/  IMAD.WIDE R4, R14, R5, UR10 ;  /* 0x0000000a0e047e25 */ /* 0x000fc6000f8e0205 */
[----:B------:R-:W5:Y:S01]  /*0380*/  LDG.E R15, desc[UR18][R2.64+-0x4] ;  /* 0xfffffc12020f7981 */ /* 0x000f62000c1e1900 */
[C---:B------:R-:W-:Y:S01]  /*0390*/  IMAD.WIDE R6, R14.reuse, R7, UR12 ;  /* 0x0000000c0e067e25 */ /* 0x040fe2000f8e0207 */
[----:B------:R-:W-:Y:S02]  /*03a0*/  MOV R27, 0x4 ;  /* 0x00000004001b7802 */ /* 0x000fe40000000f00 */
[----:B------:R1:W5:Y:S01]  /*03b0*/  LDG.E R4, desc[UR18][R4.64] ;  /* 0x0000001204047981 */ /* 0x000362000c1e1900 */
[----:B------:R-:W-:-:S03]  /*03c0*/  IMAD.WIDE R8, R14, R9, UR14 ;  /* 0x0000000e0e087e25 */ /* 0x000fc6000f8e0209 */
[----:B------:R-:W5:Y:S01]  /*03d0*/  LDG.E R23, desc[UR18][R2.64] ;  /* 0x0000001202177981 */ /* 0x000f62000c1e1900 */
[----:B0-----:R-:W-:-:S03]  /*03e0*/  IMAD.WIDE R10, R14, R27, UR16 ;  /* 0x000000100e0a7e25 */ /* 0x001fc6000f8e021b */
[----:B------:R-:W5:Y:S04]  /*03f0*/  LDG.E R7, desc[UR18][R6.64] ;  /* 0x0000001206077981 */ /* 0x000f68000c1e1900 */
[----:B------:R-:W5:Y:S04]  /*0400*/  LDG.E R24, desc[UR18][R2.64+0x4] ;  /* 0x0000041202187981 */ /* 0x000f68000c1e1900 */
[----:B------:R-:W5:Y:S04]  /*0410*/  LDG.E R8, desc[UR18][R8.64] ;  /* 0x0000001208087981 */ /* 0x000f68000c1e1900 */
[----:B------:R-:W5:Y:S04]  /*0420*/  LDG.E R25, desc[UR18][R2.64+0x8] ;  /* 0x0000081202197981 */ /* 0x000f68000c1e1900 */
[----:B------:R-:W5:Y:S04]  /*0430*/  LDG.E R10, desc[UR18][R10.64] ;  /* 0x000000120a0a7981 */ /* 0x000f68000c1e1900 */
[----:B------:R0:W5:Y:S01]  /*0440*/  LDG.E R27, desc[UR18][R2.64+0xc] ;  /* 0x00000c12021b7981 */ /* 0x000162000c1e1900 */
[----:B------:R-:W-:-:S04]  /*0450*/  UIADD3 UR5, UPT, UPT, UR5, 0x8, URZ ;  /* 0x0000000805057890 */ /* 0x000fc8000fffe0ff */
[----:B------:R-:W-:Y:S01]  /*0460*/  UISETP.NE.AND UP0, UPT, UR5, URZ, UPT ;  /* 0x000000ff0500728c */ /* 0x000fe2000bf05270 */
[----:B-1----:R-:W-:Y:S02]  /*0470*/  MOV R5, UR20 ;  /* 0x0000001400057c02 */ /* 0x002fe40008000f00 */
[----:B0-----:R-:W-:Y:S02]  /*0480*/  IADD3 R2, P0, PT, R2, 0x20, RZ ;  /* 0x0000002002027810 */ /* 0x001fe40007f1e0ff */
[----:B------:R-:W-:Y:S02]  /*0490*/  LEA R14, R5, R14, 0x3 ;  /* 0x0000000e050e7211 */ /* 0x000fe400078e18ff */
[----:B------:R-:W-:Y:S01]  /*04a0*/  IADD3.X R3, PT, PT, RZ, R3, RZ, P0, !PT ;  /* 0x00000003ff037210 */ /* 0x000fe200007fe4ff */
[----:B--2---:R-:W-:-:S04]  /*04b0*/  FFMA R22, R21, R22, R12 ;  /* 0x0000001615167223 */ /* 0x004fc8000000000c */
[----:B---3--:R-:W-:-:S04]  /*04c0*/  FFMA R20, R19, R20, R22 ;  /* 0x0000001413147223 */ /* 0x008fc80000000016 */
[----:B----4-:R-:W-:-:S04]  /*04d0*/  FFMA R18, R17, R18, R20 ;  /* 0x0000001211127223 */ /* 0x010fc80000000014 */
[----:B-----5:R-:W-:-:S04]  /*04e0*/  FFMA R16, R15, R16, R18 ;  /* 0x000000100f107223 */ /* 0x020fc80000000012 */
[----:B------:R-:W-:-:S04]  /*04f0*/  FFMA R23, R23, R4, R16 ;  /* 0x0000000417177223 */ /* 0x000fc80000000010 */
[----:B------:R-:W-:-:S04]  /*0500*/  FFMA R24, R24, R7, R23 ;  /* 0x0000000718187223 */ /* 0x000fc80000000017 */
[----:B------:R-:W-:-:S04]  /*0510*/  FFMA R8, R25, R8, R24 ;  /* 0x0000000819087223 */ /* 0x000fc80000000018 */
[----:B------:R-:W-:Y:S01]  /*0520*/  FFMA R12, R27, R10, R8 ;  /* 0x0000000a1b0c7223 */ /* 0x000fe20000000008 */
[----:B------:R-:W-:Y:S06]  /*0530*/  BRA.U UP0, `(.L_x_1) ;  /* 0xfffffffd003c7547 */ /* 0x000fec000b83ffff */
.L_x_0:
[----:B------:R-:W-:-:S04]  /*0540*/  ULOP3.LUT UR6, UR20, 0x7, URZ, 0xc0, !UPT ;  /* 0x0000000714067892 */ /* 0x000fc8000f8ec0ff */
[----:B------:R-:W-:-:S09]  /*0550*/  UISETP.NE.AND UP0, UPT, UR6, URZ, UPT ;  /* 0x000000ff0600728c */ /* 0x000fd2000bf05270 */
[----:B------:R-:W-:Y:S05]  /*0560*/  BRA.U !UP0, `(.L_x_2) ;  /* 0x0000000508387547 */ /* 0x000fea000b800000 */
[----:B------:R-:W-:Y:S02]  /*0570*/  UISETP.GE.U32.AND UP0, UPT, UR6, 0x4, UPT ;  /* 0x000000040600788c */ /* 0x000fe4000bf06070 */
[----:B------:R-:W-:-:S04]  /*0580*/  ULOP3.LUT UR5, UR20, 0x3, URZ, 0xc0, !UPT ;  /* 0x0000000314057892 */ /* 0x000fc8000f8ec0ff */
[----:B------:R-:W-:-:S03]  /*0590*/  UISETP.NE.AND UP1, UPT, UR5, URZ, UPT ;  /* 0x000000ff0500728c */ /* 0x000fc6000bf25270 */
[----:B------:R-:W-:Y:S08]  /*05a0*/  BRA.U !UP0, `(.L_x_3) ;  /* 0x00000001087c7547 */ /* 0x000ff0000b800000 */
[----:B------:R-:W1:Y:S01]  /*05b0*/  LDC.64 R6, c[0x0][0x388] ;  /* 0x0000e200ff067b82 */ /* 0x000e620000000a00 */
[----:B------:R-:W2:Y:S01]  /*05c0*/  LDCU.64 UR6, c[0x0][0x380] ;  /* 0x00007000ff0677ac */ /* 0x000ea20008000a00 */
[----:B------:R-:W-:Y:S01]  /*05d0*/  IMAD.U32 R9, RZ, RZ, UR4 ;  /* 0x00000004ff097e24 */ /* 0x000fe2000f8e00ff */
[C---:B------:R-:W-:Y:S02]  /*05e0*/  IADD3 R3, PT, PT, R13.reuse, UR4, RZ ;  /* 0x000000040d037c10 */ /* 0x040fe4000fffe0ff */
[----:B------:R-:W-:Y:S01]  /*05f0*/  IADD3 R10, P0, PT, R13, UR4, RZ ;  /* 0x000000040d0a7c10 */ /* 0x000fe2000ff1e0ff */
[----:B------:R-:W-:Y:S01]  /*0600*/  IMAD R9, R9, UR20, R0 ;  /* 0x0000001409097c24 */ /* 0x000fe2000f8e0200 */
[----:B------:R-:W-:Y:S01]  /*0610*/  MOV R11, UR20 ;  /* 0x00000014000b7c02 */ /* 0x000fe20008000f00 */
[----:B------:R-:W3:Y:S01]  /*0620*/  LDC.64 R4, c[0x0][0x380] ;  /* 0x0000e000ff047b82 */ /* 0x000ee20000000a00 */
[----:B------:R-:W-:Y:S01]  /*0630*/  MOV R15, UR20 ;  /* 0x00000014000f7c02 */ /* 0x000fe20008000f00 */
[----:B-1----:R-:W-:Y:S01]  /*0640*/  IMAD.WIDE R6, R9, 0x4, R6 ;  /* 0x0000000409067825 */ /* 0x002fe200078e0206 */
[----:B------:R-:W-:-:S05]  /*0650*/  MOV R9, UR20 ;  /* 0x0000001400097c02 */ /* 0x000fca0008000f00 */
[----:B------:R-:W-:Y:S02]  /*0660*/  IMAD.WIDE R8, R9, 0x4, R6 ;  /* 0x0000000409087825 */ /* 0x000fe400078e0206 */
[----:B0-----:R-:W4:Y:S02]  /*0670*/  LDG.E R6, desc[UR18][R6.64] ;  /* 0x0000001206067981 */ /* 0x001f24000c1e1900 */
[----:B---3--:R-:W-:Y:S01]  /*0680*/  IMAD.WIDE.U32 R4, R3, 0x4, R4 ;  /* 0x0000000403047825 */ /* 0x008fe200078e0004 */
[----:B------:R-:W-:Y:S01]  /*0690*/  IADD3.X R3, PT, PT, RZ, RZ, RZ, P0, !PT ;  /* 0x000000ffff037210 */ /* 0x000fe200007fe4ff */
[----:B------:R-:W3:Y:S01]  /*06a0*/  LDG.E R17, desc[UR18][R8.64] ;  /* 0x0000001208117981 */ /* 0x000ee2000c1e1900 */
[----:B--2---:R-:W-:-:S03]  /*06b0*/  LEA R2, P0, R10, UR6, 0x2 ;  /* 0x000000060a027c11 */ /* 0x004fc6000f8010ff */
[----:B------:R-:W4:Y:S01]  /*06c0*/  LDG.E R5, desc[UR18][R4.64] ;  /* 0x0000001204057981 */ /* 0x000f22000c1e1900 */
[----:B------:R-:W-:Y:S01]  /*06d0*/  LEA.HI.X R3, R10, UR7, R3, 0x2, P0 ;  /* 0x000000070a037c11 */ /* 0x000fe200080f1403 */
[----:B------:R-:W-:-:S04]  /*06e0*/  IMAD.WIDE R10, R11, 0x4, R8 ;  /* 0x000000040b0a7825 */ /* 0x000fc800078e0208 */
[----:B------:R-:W3:Y:S01]  /*06f0*/  LDG.E R16, desc[UR18][R2.64+0x4] ;  /* 0x0000041202107981 */ /* 0x000ee2000c1e1900 */
[----:B------:R-:W-:-:S03]  /*0700*/  IMAD.WIDE R14, R15, 0x4, R10 ;  /* 0x000000040f0e7825 */ /* 0x000fc600078e020a */
[----:B------:R-:W2:Y:S04]  /*0710*/  LDG.E R19, desc[UR18][R10.64] ;  /* 0x000000120a137981 */ /* 0x000ea8000c1e1900 */
[----:B------:R-:W2:Y:S04]  /*0720*/  LDG.E R18, desc[UR18][R2.64+0x8] ;  /* 0x0000081202127981 */ /* 0x000ea8000c1e1900 */
[----:B------:R-:W5:Y:S04]  /*0730*/  LDG.E R20, desc[UR18][R2.64+0xc] ;  /* 0x00000c1202147981 */ /* 0x000f68000c1e1900 */
[----:B------:R-:W5:Y:S01]  /*0740*/  LDG.E R14, desc[UR18][R14.64] ;  /* 0x000000120e0e7981 */ /* 0x000f62000c1e1900 */
[----:B------:R-:W-:Y:S01]  /*0750*/  UIADD3 UR4, UPT, UPT, UR4, 0x4, URZ ;  /* 0x0000000404047890 */ /* 0x000fe2000fffe0ff */
[----:B----4-:R-:W-:-:S04]  /*0760*/  FFMA R5, R5, R6, R12 ;  /* 0x0000000605057223 */ /* 0x010fc8000000000c */
[----:B---3--:R-:W-:-:S04]  /*0770*/  FFMA R5, R16, R17, R5 ;  /* 0x0000001110057223 */ /* 0x008fc80000000005 */
[----:B--2---:R-:W-:-:S04]  /*0780*/  FFMA R5, R18, R19, R5 ;  /* 0x0000001312057223 */ /* 0x004fc80000000005 */
[----:B-----5:R-:W-:-:S07]  /*0790*/  FFMA R12, R20, R14, R5 ;  /* 0x0000000e140c7223 */ /* 0x020fce0000000005 */
.L_x_3:
[----:B------:R-:W-:Y:S05]  /*07a0*/  BRA.U !UP1, `(.L_x_2) ;  /* 0x0000000109a87547 */ /* 0x000fea000b800000 */
[----:B------:R-:W-:Y:S01]  /*07b0*/  UISETP.NE.AND UP0, UPT, UR5, 0x1, UPT ;  /* 0x000000010500788c */ /* 0x000fe2000bf05270 */
[----:B------:R-:W-:Y:S01]  /*07c0*/  MOV R7, UR4 ;  /* 0x0000000400077c02 */ /* 0x000fe20008000f00 */
[----:B------:R-:W-:Y:S02]  /*07d0*/  ULOP3.LUT UR5, UR20, 0x1, URZ, 0xc0, !UPT ;  /* 0x0000000114057892 */ /* 0x000fe4000f8ec0ff */
[----:B------:R-:W-:Y:S02]  /*07e0*/  MOV R15, UR20 ;  /* 0x00000014000f7c02 */ /* 0x000fe40008000f00 */
[----:B------:R-:W-:Y:S01]  /*07f0*/  UISETP.NE.U32.AND UP1, UPT, UR5, 0x1, UPT ;  /* 0x000000010500788c */ /* 0x000fe2000bf25070 */
[----:B------:R-:W-:-:S04]  /*0800*/  PLOP3.LUT P1, PT, PT, PT, UP0, 0x80, 0x8 ;  /* 0x000000000008781c */ /* 0x000fc80003f2f008 */
[----:B------:R-:W1:Y:S01]  /*0810*/  @UP0 LDCU.128 UR8, c[0x0][0x380] ;  /* 0x00007000ff0807ac */ /* 0x000e620008000c00 */
[----:B------:R-:W-:Y:S01]  /*0820*/  PLOP3.LUT P0, PT, PT, PT, UP1, 0x80, 0x8 ;  /* 0x000000000008781c */ /* 0x000fe20003f0f018 */
[----:B------:R-:W2:Y:S04]  /*0830*/  @UP0 LDCU.64 UR6, c[0x0][0x380] ;  /* 0x00007000ff0607ac */ /* 0x000ea80008000a00 */
[----:B------:R-:W3:Y:S03]  /*0840*/  @!UP1 LDCU.128 UR12, c[0x0][0x380] ;  /* 0x00007000ff0c97ac */ /* 0x000ee60008000c00 */
[C---:B------:R-:W-:Y:S02]  /*0850*/  @P1 IADD3 R3, PT, PT, R13.reuse, UR4, RZ ;  /* 0x000000040d031c10 */ /* 0x040fe4000fffe0ff */
[----:B------:R-:W-:Y:S01]  /*0860*/  @P1 IADD3 R6, P2, PT, R13, UR4, RZ ;  /* 0x000000040d061c10 */ /* 0x000fe2000ff5e0ff */
[----:B------:R-:W-:Y:S01]  /*0870*/  @UP0 UIADD3 UR4, UPT, UPT, UR4, 0x2, URZ ;  /* 0x0000000204040890 */ /* 0x000fe2000fffe0ff */
[----:B-1----:R-:W-:Y:S01]  /*0880*/  MOV R11, UR9 ;  /* 0x00000009000b7c02 */ /* 0x002fe20008000f00 */
[----:B------:R-:W-:Y:S01]  /*0890*/  IMAD.U32 R10, RZ, RZ, UR8 ;  /* 0x00000008ff0a7e24 */ /* 0x000fe2000f8e00ff */
[----:B------:R-:W-:-:S02]  /*08a0*/  MOV R4, UR10 ;  /* 0x0000000a00047c02 */ /* 0x000fc40008000f00 */
[----:B------:R-:W-:Y:S01]  /*08b0*/  MOV R5, UR11 ;  /* 0x0000000b00057c02 */ /* 0x000fe20008000f00 */
[----:B------:R-:W-:-:S04]  /*08c0*/  @P1 IMAD.WIDE.U32 R10, R3, 0x4, R10 ;  /* 0x00000004030a1825 */ /* 0x000fc800078e000a */
[----:B------:R-:W-:Y:S01]  /*08d0*/  @P1 IMAD R3, R7, UR20, R0 ;  /* 0x0000001407031c24 */ /* 0x000fe2000f8e0200 */
[----:B------:R-:W-:Y:S01]  /*08e0*/  @P1 IADD3.X R7, PT, PT, RZ, RZ, RZ, P2, !PT ;  /* 0x000000ffff071210 */ /* 0x000fe200017fe4ff */
[----:B------:R-:W-:Y:S01]  /*08f0*/  IMAD.U32 R19, RZ, RZ, UR4 ;  /* 0x00000004ff137e24 */ /* 0x000fe2000f8e00ff */
[C---:B--2---:R-:W-:Y:S01]  /*0900*/  @P1 LEA R2, P2, R6.reuse, UR6, 0x2 ;  /* 0x0000000606021c11 */ /* 0x044fe2000f8410ff */
[----:B------:R-:W-:Y:S01]  /*0910*/  @P1 IMAD.WIDE R4, R3, 0x4, R4 ;  /* 0x0000000403041825 */ /* 0x000fe200078e0204 */
[----:B------:R-:W-:Y:S01]  /*0920*/  @!P0 IADD3 R17, PT, PT, R13, UR4, RZ ;  /* 0x000000040d118c10 */ /* 0x000fe2000fffe0ff */
[----:B0-----:R-:W2:Y:S01]  /*0930*/  @P1 LDG.E R11, desc[UR18][R10.64] ;  /* 0x000000120a0b1981 */ /* 0x001ea2000c1e1900 */
[----:B------:R-:W-:Y:S01]  /*0940*/  @P1 LEA.HI.X R3, R6, UR7, R7, 0x2, P2 ;  /* 0x0000000706031c11 */ /* 0x000fe200090f1407 */
[----:B------:R-:W-:Y:S01]  /*0950*/  @!P0 IMAD R19, R19, UR20, R0 ;  /* 0x0000001413138c24 */ /* 0x000fe2000f8e0200 */
[----:B---3--:R-:W-:Y:S01]  /*0960*/  MOV R6, UR12 ;  /* 0x0000000c00067c02 */ /* 0x008fe20008000f00 */
[----:B------:R-:W-:Y:S01]  /*0970*/  @P1 IMAD.WIDE R14, R15, 0x4, R4 ;  /* 0x000000040f0e1825 */ /* 0x000fe200078e0204 */
[----:B------:R-:W-:Y:S01]  /*0980*/  MOV R7, UR13 ;  /* 0x0000000d00077c02 */ /* 0x000fe20008000f00 */
[----:B------:R-:W2:Y:S01]  /*0990*/  @P1 LDG.E R4, desc[UR18][R4.64] ;  /* 0x0000001204041981 */ /* 0x000ea2000c1e1900 */
[----:B------:R-:W-:-:S02]  /*09a0*/  MOV R8, UR14 ;  /* 0x0000000e00087c02 */ /* 0x000fc40008000f00 */
[----:B------:R-:W-:Y:S01]  /*09b0*/  MOV R9, UR15 ;  /* 0x0000000f00097c02 */ /* 0x000fe20008000f00 */
[----:B------:R-:W-:Y:S01]  /*09c0*/  @!P0 IMAD.WIDE.U32 R6, R17, 0x4, R6 ;  /* 0x0000000411068825 */ /* 0x000fe200078e0006 */
[----:B------:R-:W3:Y:S03]  /*09d0*/  @P1 LDG.E R14, desc[UR18][R14.64] ;  /* 0x000000120e0e1981 */ /* 0x000ee6000c1e1900 */
[----:B------:R-:W-:Y:S01]  /*09e0*/  @!P0 IMAD.WIDE R8, R19, 0x4, R8 ;  /* 0x0000000413088825 */ /* 0x000fe200078e0208 */
[----:B------:R-:W3:Y:S04]  /*09f0*/  @P1 LDG.E R2, desc[UR18][R2.64+0x4] ;  /* 0x0000041202021981 */ /* 0x000ee8000c1e1900 */
[----:B------:R-:W4:Y:S04]  /*0a00*/  @!P0 LDG.E R7, desc[UR18][R6.64] ;  /* 0x0000001206078981 */ /* 0x000f28000c1e1900 */
[----:B------:R-:W4:Y:S01]  /*0a10*/  @!P0 LDG.E R8, desc[UR18][R8.64] ;  /* 0x0000001208088981 */ /* 0x000f22000c1e1900 */
[----:B--2---:R-:W-:-:S04]  /*0a20*/  @P1 FFMA R11, R11, R4, R12 ;  /* 0x000000040b0b1223 */ /* 0x004fc8000000000c */
[----:B---3--:R-:W-:-:S04]  /*0a30*/  @P1 FFMA R12, R2, R14, R11 ;  /* 0x0000000e020c1223 */ /* 0x008fc8000000000b */
[----:B----4-:R-:W-:-:S07]  /*0a40*/  @!P0 FFMA R12, R7, R8, R12 ;  /* 0x00000008070c8223 */ /* 0x010fce000000000c */
.L_x_2:
[----:B------:R-:W1:Y:S01]  /*0a50*/  LDC.64 R2, c[0x0][0x390] ;  /* 0x0000e400ff027b82 */ /* 0x000e620000000a00 */
[----:B------:R-:W-:-:S05]  /*0a60*/  IADD3 R13, PT, PT, R0, R13, RZ ;  /* 0x0000000d000d7210 */ /* 0x000fca0007ffe0ff */
[----:B-1----:R-:W-:-:S05]  /*0a70*/  IMAD.WIDE R2, R13, 0x4, R2 ;  /* 0x000000040d027825 */ /* 0x002fca00078e0202 */
[----:B0-----:R-:W-:Y:S01]  /*0a80*/  STG.E desc[UR18][R2.64], R12 ;  /* 0x0000000c02007986 */ /* 0x001fe2000c101912 */
[----:B------:R-:W-:Y:S05]  /*0a90*/  EXIT ;  /* 0x000000000000794d */ /* 0x000fea0003800000 */
.L_x_4:
[----:B------:R-:W-:-:S00]  /*0aa0*/  BRA `(.L_x_4) ;  /* 0xfffffffc00fc7947 */ /* 0x000fc0000383ffff */
[----:B------:R-:W-:-:S00]  /*0ab0*/  NOP ;  /* 0x0000000000007918 */ /* 0x000fc00000000000 */
        /* <DEDUP_REMOVED lines=12> */
.L_x_5:


//--------------------- .nv.shared.reserved.0     --------------------------
	.section	.nv.shared.reserved.0,"aw",@nobits
	.weak		__nv_reservedSMEM_offset_0_alias
	.size		__nv_reservedSMEM_offset_0_alias, 0, 64
	.other		__nv_reservedSMEM_offset_0_alias,@"STO_CUDA_RESERVED_SHARED STV_DEFAULT"
__nv_reservedSMEM_offset_0_alias:
	.zero		0
	.zero		64


//--------------------- .nv.constant0._Z11SqMatrixMulPfS_S_i --------------------------
	.section	.nv.constant0._Z11SqMatrixMulPfS_S_i,"a",@progbits
	.sectionflags	@""
	.align	4
.nv.constant0._Z11SqMatrixMulPfS_S_i:
	.zero		924


//--------------------- SYMBOLS --------------------------

	.type		.nv.reservedSmem.offset0,@object
	.size		.nv.reservedSmem.offset0,0x4
